	.headerflags	@"EF_CUDA_TEXMODE_UNIFIED EF_CUDA_64BIT_ADDRESS EF_CUDA_ACCELERATORS EF_CUDA_SM90 EF_CUDA_VIRTUAL_SM(EF_CUDA_SM90)"
	.elftype	@"ET_EXEC"


//--------------------- .nv.info                  --------------------------
	.section	.nv.info,"",@"SHT_CUDA_INFO"
	.align	4


	//----- nvinfo : EIATTR_REGCOUNT
	.align		4
        /*0000*/ 	.byte	0x04, 0x2f
        /*0002*/ 	.short	(.L_3 - .L_2)
	.align		4
.L_2:
        /*0004*/ 	.word	index@(triton_poi_fused__native_batch_norm_legit_no_training_relu_threshold_backward_17)
        /*0008*/ 	.word	0x00000026


	//----- nvinfo : EIATTR_MIN_STACK_SIZE
	.align		4
.L_3:
        /*000c*/ 	.byte	0x04, 0x12
        /*000e*/ 	.short	(.L_5 - .L_4)
	.align		4
.L_4:
        /*0010*/ 	.word	index@(triton_poi_fused__native_batch_norm_legit_no_training_relu_threshold_backward_17)
        /*0014*/ 	.word	0x00000000


	//----- nvinfo : EIATTR_FRAME_SIZE
	.align		4
.L_5:
        /*0018*/ 	.byte	0x04, 0x11
        /*001a*/ 	.short	(.L_7 - .L_6)
	.align		4
.L_6:
        /*001c*/ 	.word	index@(triton_poi_fused__native_batch_norm_legit_no_training_relu_threshold_backward_17)
        /*0020*/ 	.word	0x00000000


	//----- nvinfo : EIATTR_MIN_STACK_SIZE
	.align		4
.L_7:
        /*0024*/ 	.byte	0x04, 0x12
        /*0026*/ 	.short	(.L_9 - .L_8)
	.align		4
.L_8:
        /*0028*/ 	.word	index@(triton_poi_fused__native_batch_norm_legit_no_training_relu_threshold_backward_17)
        /*002c*/ 	.word	0x00000000
.L_9:


//--------------------- .nv.info.triton_poi_fused__native_batch_norm_legit_no_training_relu_threshold_backward_17 --------------------------
	.section	.nv.info.triton_poi_fused__native_batch_norm_legit_no_training_relu_threshold_backward_17,"",@"SHT_CUDA_INFO"
	.sectionflags	@""
	.align	4


	//----- nvinfo : EIATTR_CUDA_API_VERSION
	.align		4
        /*0000*/ 	.byte	0x04, 0x37
        /*0002*/ 	.short	(.L_11 - .L_10)
.L_10:
        /*0004*/ 	.word	0x0000007c


	//----- nvinfo : EIATTR_KPARAM_INFO
	.align		4
.L_11:
        /*0008*/ 	.byte	0x04, 0x17
        /*000a*/ 	.short	(.L_13 - .L_12)
.L_12:
        /*000c*/ 	.word	0x00000000
        /*0010*/ 	.short	0x0008
        /*0012*/ 	.short	0x003c
        /*0014*/ 	.byte	0x00, 0xf0, 0x11, 0x00


	//----- nvinfo : EIATTR_KPARAM_INFO
	.align		4
.L_13:
        /*0018*/ 	.byte	0x04, 0x17
        /*001a*/ 	.short	(.L_15 - .L_14)
.L_14:
        /*001c*/ 	.word	0x00000000
        /*0020*/ 	.short	0x0007
        /*0022*/ 	.short	0x0038
        /*0024*/ 	.byte	0x00, 0xf0, 0x11, 0x00


	//----- nvinfo : EIATTR_KPARAM_INFO
	.align		4
.L_15:
        /*0028*/ 	.byte	0x04, 0x17
        /*002a*/ 	.short	(.L_17 - .L_16)
.L_16:
        /*002c*/ 	.word	0x00000000
        /*0030*/ 	.short	0x0006
        /*0032*/ 	.short	0x0030
        /*0034*/ 	.byte	0x00, 0xf4, 0x21, 0x00


	//----- nvinfo : EIATTR_KPARAM_INFO
	.align		4
.L_17:
        /*0038*/ 	.byte	0x04, 0x17
        /*003a*/ 	.short	(.L_19 - .L_18)
.L_18:
        /*003c*/ 	.word	0x00000000
        /*0040*/ 	.short	0x0005
        /*0042*/ 	.short	0x0028
        /*0044*/ 	.byte	0x00, 0xf4, 0x21, 0x00


	//----- nvinfo : EIATTR_KPARAM_INFO
	.align		4
.L_19:
        /*0048*/ 	.byte	0x04, 0x17
        /*004a*/ 	.short	(.L_21 - .L_20)
.L_20:
        /*004c*/ 	.word	0x00000000
        /*0050*/ 	.short	0x0004
        /*0052*/ 	.short	0x0020
        /*0054*/ 	.byte	0x00, 0xf4, 0x21, 0x00


	//----- nvinfo : EIATTR_KPARAM_INFO
	.align		4
.L_21:
        /*0058*/ 	.byte	0x04, 0x17
        /*005a*/ 	.short	(.L_23 - .L_22)
.L_22:
        /*005c*/ 	.word	0x00000000
        /*0060*/ 	.short	0x0003
        /*0062*/ 	.short	0x0018
        /*0064*/ 	.byte	0x00, 0xf4, 0x21, 0x00


	//----- nvinfo : EIATTR_KPARAM_INFO
	.align		4
.L_23:
        /*0068*/ 	.byte	0x04, 0x17
        /*006a*/ 	.short	(.L_25 - .L_24)
.L_24:
        /*006c*/ 	.word	0x00000000
        /*0070*/ 	.short	0x0002
        /*0072*/ 	.short	0x0010
        /*0074*/ 	.byte	0x00, 0xf4, 0x21, 0x00


	//----- nvinfo : EIATTR_KPARAM_INFO
	.align		4
.L_25:
        /*0078*/ 	.byte	0x04, 0x17
        /*007a*/ 	.short	(.L_27 - .L_26)
.L_26:
        /*007c*/ 	.word	0x00000000
        /*0080*/ 	.short	0x0001
        /*0082*/ 	.short	0x0008
        /*0084*/ 	.byte	0x00, 0xf4, 0x21, 0x00


	//----- nvinfo : EIATTR_KPARAM_INFO
	.align		4
.L_27:
        /*0088*/ 	.byte	0x04, 0x17
        /*008a*/ 	.short	(.L_29 - .L_28)
.L_28:
        /*008c*/ 	.word	0x00000000
        /*0090*/ 	.short	0x0000
        /*0092*/ 	.short	0x0000
        /*0094*/ 	.byte	0x00, 0xf4, 0x21, 0x00


	//----- nvinfo : EIATTR_SPARSE_MMA_MASK
	.align		4
.L_29:
        /*0098*/ 	.byte	0x03, 0x50
        /*009a*/ 	.short	0x0000


	//----- nvinfo : EIATTR_MAXREG_COUNT
	.align		4
        /*009c*/ 	.byte	0x03, 0x1b
        /*009e*/ 	.short	0x00ff


	//----- nvinfo : EIATTR_EXIT_INSTR_OFFSETS
	.align		4
        /*00a0*/ 	.byte	0x04, 0x1c
        /*00a2*/ 	.short	(.L_31 - .L_30)


	//   ....[0]....
.L_30:
        /*00a4*/ 	.word	0x000011b0


	//   ....[1]....
        /*00a8*/ 	.word	0x000011d0


	//----- nvinfo : EIATTR_REQNTID
	.align		4
.L_31:
        /*00ac*/ 	.byte	0x04, 0x10
        /*00ae*/ 	.short	(.L_33 - .L_32)
.L_32:
        /*00b0*/ 	.word	0x00000080
        /*00b4*/ 	.word	0x00000001
        /*00b8*/ 	.word	0x00000001


	//----- nvinfo : EIATTR_CBANK_PARAM_SIZE
	.align		4
.L_33:
        /*00bc*/ 	.byte	0x03, 0x19
        /*00be*/ 	.short	0x0040


	//----- nvinfo : EIATTR_PARAM_CBANK
	.align		4
        /*00c0*/ 	.byte	0x04, 0x0a
        /*00c2*/ 	.short	(.L_35 - .L_34)
	.align		4
.L_34:
        /*00c4*/ 	.word	index@(.nv.constant0.triton_poi_fused__native_batch_norm_legit_no_training_relu_threshold_backward_17)
        /*00c8*/ 	.short	0x0210
        /*00ca*/ 	.short	0x0040


	//----- nvinfo : EIATTR_SW_WAR
	.align		4
.L_35:
        /*00cc*/ 	.byte	0x04, 0x36
        /*00ce*/ 	.short	(.L_37 - .L_36)
.L_36:
        /*00d0*/ 	.word	0x00000008
.L_37:


//--------------------- .nv.callgraph             --------------------------
	.section	.nv.callgraph,"",@"SHT_CUDA_CALLGRAPH"
	.align	4
	.sectionentsize	8
	.align		4
        /*0000*/ 	.word	0x00000000
	.align		4
        /*0004*/ 	.word	0xffffffff
	.align		4
        /*0008*/ 	.word	0x00000000
	.align		4
        /*000c*/ 	.word	0xfffffffe
	.align		4
        /*0010*/ 	.word	0x00000000
	.align		4
        /*0014*/ 	.word	0xfffffffd
	.align		4
        /*0018*/ 	.word	0x00000000
	.align		4
        /*001c*/ 	.word	0xfffffffc


//--------------------- .nv.constant4             --------------------------
	.section	.nv.constant4,"a",@progbits
	.align	8
	.align		8
.nv.constant4:
        /*0000*/ 	.dword	_$_str
	.align		8
        /*0008*/ 	.dword	_$_str_$_2


//--------------------- .text.triton_poi_fused__native_batch_norm_legit_no_training_relu_threshold_backward_17 --------------------------
	.section	.text.triton_poi_fused__native_batch_norm_legit_no_training_relu_threshold_backward_17,"ax",@progbits
	.sectionflags	@"SHF_BARRIERS=1"
	.align	128
        .global         triton_poi_fused__native_batch_norm_legit_no_training_relu_threshold_backward_17
        .type           triton_poi_fused__native_batch_norm_legit_no_training_relu_threshold_backward_17,@function
        .size           triton_poi_fused__native_batch_norm_legit_no_training_relu_threshold_backward_17,(.L_x_1 - triton_poi_fused__native_batch_norm_legit_no_training_relu_threshold_backward_17)
        .other          triton_poi_fused__native_batch_norm_legit_no_training_relu_threshold_backward_17,@"STO_CUDA_ENTRY STV_DEFAULT"
triton_poi_fused__native_batch_norm_legit_no_training_relu_threshold_backward_17:
.text.triton_poi_fused__native_batch_norm_legit_no_training_relu_threshold_backward_17:
[----:B------:R-:W0:Y:S01]  /*0000*/  LDC R1, c[0x0][0x28] ;  /* 0x00000a00ff017b82 */ /* 0x000e220000000800 */
[----:B------:R-:W1:Y:S07]  /*0010*/  S2R R0, SR_TID.X ;  /* 0x0000000000007919 */ /* 0x000e6e0000002100 */
[----:B------:R-:W2:Y:S01]  /*0020*/  S2UR UR8, SR_CTAID.X ;  /* 0x00000000000879c3 */ /* 0x000ea20000002500 */
[----:B------:R-:W-:Y:S01]  /*0030*/  CS2R R6, SRZ ;  /* 0x0000000000067805 */ /* 0x000fe2000001ff00 */
[----:B------:R-:W-:Y:S01]  /*0040*/  ULDC.64 UR6, c[0x0][0x208] ;  /* 0x0000820000067ab9 */ /* 0x000fe20000000a00 */
[----:B------:R-:W3:Y:S05]  /*0050*/  S2R R2, SR_CTAID.Y ;  /* 0x0000000000027919 */ /* 0x000eea0000002600 */
[----:B------:R-:W4:Y:S08]  /*0060*/  LDC.64 R28, c[0x0][0x218] ;  /* 0x00008600ff1c7b82 */ /* 0x000f300000000a00 */
[----:B------:R-:W5:Y:S01]  /*0070*/  LDC.64 R30, c[0x0][0x210] ;  /* 0x00008400ff1e7b82 */ /* 0x000f620000000a00 */
[----:B--2---:R-:W-:-:S02]  /*0080*/  UISETP.GE.AND UP0, UPT, UR8, 0x40, UPT ;  /* 0x000000400800788c */ /* 0x004fc4000bf06270 */
[----:B------:R-:W-:-:S05]  /*0090*/  IMAD.U32 R13, RZ, RZ, UR8 ;  /* 0x00000008ff0d7e24 */ /* 0x000fca000f8e00ff */
[----:B------:R-:W2:Y:S01]  /*00a0*/  LDC.64 R20, c[0x0][0x220] ;  /* 0x00008800ff147b82 */ /* 0x000ea20000000a00 */
[----:B------:R-:W-:Y:S01]  /*00b0*/  PLOP3.LUT P0, PT, PT, PT, UP0, 0x80, 0x0 ;  /* 0x000000000000781c */ /* 0x000fe20003f0f008 */
[----:B-1----:R-:W-:Y:S02]  /*00c0*/  IMAD.SHL.U32 R3, R0, 0x8, RZ ;  /* 0x0000000800037824 */ /* 0x002fe400078e00ff */
[----:B---3--:R-:W-:Y:S01]  /*00d0*/  IMAD.SHL.U32 R24, R2, 0x400, RZ ;  /* 0x0000040002187824 */ /* 0x008fe200078e00ff */
[----:B------:R-:W-:Y:S02]  /*00e0*/  SHF.R.S32.HI R12, RZ, 0x15, R2 ;  /* 0x00000015ff0c7819 */ /* 0x000fe40000011402 */
[----:B------:R-:W-:Y:S02]  /*00f0*/  LOP3.LUT R3, R3, 0x3f8, RZ, 0xc0, !PT ;  /* 0x000003f803037812 */ /* 0x000fe400078ec0ff */
[----:B------:R-:W-:Y:S02]  /*0100*/  SGXT R12, R12, 0x1 ;  /* 0x000000010c0c781a */ /* 0x000fe40000000200 */
[----:B------:R-:W-:-:S04]  /*0110*/  LOP3.LUT R5, R24, R3, RZ, 0xfc, !PT ;  /* 0x0000000318057212 */ /* 0x000fc800078efcff */
[----:B------:R-:W-:-:S04]  /*0120*/  LEA.HI R2, R12, R5, RZ, 0x9 ;  /* 0x000000050c027211 */ /* 0x000fc800078f48ff */
[C---:B------:R-:W-:Y:S01]  /*0130*/  LOP3.LUT R26, R2.reuse, 0xfffffe00, RZ, 0xc0, !PT ;  /* 0xfffffe00021a7812 */ /* 0x040fe200078ec0ff */
[----:B------:R-:W-:-:S04]  /*0140*/  IMAD.SHL.U32 R4, R2, 0x40, RZ ;  /* 0x0000004002047824 */ /* 0x000fc800078e00ff */
[----:B------:R-:W-:Y:S01]  /*0150*/  IMAD.IADD R26, R5, 0x1, -R26 ;  /* 0x00000001051a7824 */ /* 0x000fe200078e0a1a */
[----:B------:R-:W-:-:S03]  /*0160*/  LOP3.LUT R4, R4, 0xffff8000, RZ, 0xc0, !PT ;  /* 0xffff800004047812 */ /* 0x000fc600078ec0ff */
[----:B----4-:R-:W-:-:S04]  /*0170*/  IMAD.WIDE R8, R26, 0x4, R28 ;  /* 0x000000041a087825 */ /* 0x010fc800078e021c */
[----:B------:R-:W-:Y:S01]  /*0180*/  IMAD R13, R13, 0x200, R4 ;  /* 0x000002000d0d7824 */ /* 0x000fe200078e0204 */
[----:B------:R-:W-:Y:S01]  /*0190*/  CS2R R4, SRZ ;  /* 0x0000000000047805 */ /* 0x000fe2000001ff00 */
[----:B------:R-:W3:Y:S02]  /*01a0*/  LDG.E.EL.128 R8, desc[UR6][R8.64] ;  /* 0x0000000608087981 */ /* 0x000ee4000c2e1d00 */
[----:B------:R-:W-:-:S04]  /*01b0*/  IMAD.IADD R2, R26, 0x1, R13 ;  /* 0x000000011a027824 */ /* 0x000fc800078e020d */
[----:B-----5:R-:W-:-:S05]  /*01c0*/  IMAD.WIDE R14, R2, 0x4, R30 ;  /* 0x00000004020e7825 */ /* 0x020fca00078e021e */
[----:B------:R1:W3:Y:S01]  /*01d0*/  @!P0 LDG.E.EL.128 R4, desc[UR6][R14.64] ;  /* 0x000000060e048981 */ /* 0x0002e2000c2e1d00 */
[----:B--2---:R-:W-:-:S06]  /*01e0*/  IMAD.WIDE R16, R26, 0x4, R20 ;  /* 0x000000041a107825 */ /* 0x004fcc00078e0214 */
[----:B------:R-:W2:Y:S01]  /*01f0*/  LDG.E.EL.128 R16, desc[UR6][R16.64] ;  /* 0x0000000610107981 */ /* 0x000ea2000c2e1d00 */
[----:B------:R-:W-:-:S04]  /*0200*/  LOP3.LUT R25, R24, 0x4, R3, 0xfe, !PT ;  /* 0x0000000418197812 */ /* 0x000fc800078efe03 */
[----:B------:R-:W-:-:S04]  /*0210*/  LEA.HI R12, R12, R25, RZ, 0x9 ;  /* 0x000000190c0c7211 */ /* 0x000fc800078f48ff */
[----:B------:R-:W-:Y:S02]  /*0220*/  LOP3.LUT R12, R12, 0xfffffe00, RZ, 0xc0, !PT ;  /* 0xfffffe000c0c7812 */ /* 0x000fe400078ec0ff */
[----:B------:R-:W-:-:S03]  /*0230*/  PLOP3.LUT P0, PT, PT, PT, UP0, 0x80, 0x0 ;  /* 0x000000000000781c */ /* 0x000fc60003f0f008 */
[----:B------:R-:W-:-:S04]  /*0240*/  IMAD.IADD R25, R25, 0x1, -R12 ;  /* 0x0000000119197824 */ /* 0x000fc800078e0a0c */
[C---:B------:R-:W-:Y:S02]  /*0250*/  IMAD.IADD R13, R25.reuse, 0x1, R13 ;  /* 0x00000001190d7824 */ /* 0x040fe400078e020d */
[----:B------:R-:W-:Y:S01]  /*0260*/  IMAD.WIDE R20, R25, 0x4, R20 ;  /* 0x0000000419147825 */ /* 0x000fe200078e0214 */
[----:B-1----:R-:W-:-:S03]  /*0270*/  CS2R R14, SRZ ;  /* 0x00000000000e7805 */ /* 0x002fc6000001ff00 */
[----:B------:R-:W-:Y:S01]  /*0280*/  IMAD.WIDE R30, R13, 0x4, R30 ;  /* 0x000000040d1e7825 */ /* 0x000fe200078e021e */
[----:B------:R-:W-:Y:S01]  /*0290*/  CS2R R12, SRZ ;  /* 0x00000000000c7805 */ /* 0x000fe2000001ff00 */
[----:B------:R-:W4:Y:S05]  /*02a0*/  LDG.E.EL.128 R20, desc[UR6][R20.64] ;  /* 0x0000000614147981 */ /* 0x000f2a000c2e1d00 */
[----:B------:R-:W5:Y:S01]  /*02b0*/  @!P0 LDG.E.EL.128 R12, desc[UR6][R30.64] ;  /* 0x000000061e0c8981 */ /* 0x000f62000c2e1d00 */
[----:B---3--:R-:W-:Y:S01]  /*02c0*/  FADD R11, -R11, R7 ;  /* 0x000000070b0b7221 */ /* 0x008fe20000000100 */
[----:B------:R-:W-:Y:S01]  /*02d0*/  FADD R10, -R10, R6 ;  /* 0x000000060a0a7221 */ /* 0x000fe20000000100 */
[----:B------:R-:W-:-:S04]  /*02e0*/  IMAD.WIDE R6, R25, 0x4, R28 ;  /* 0x0000000419067825 */ /* 0x000fc800078e021c */
[----:B------:R-:W-:Y:S01]  /*02f0*/  FADD R9, -R9, R5 ;  /* 0x0000000509097221 */ /* 0x000fe20000000100 */
[----:B------:R-:W-:Y:S02]  /*0300*/  FADD R8, -R8, R4 ;  /* 0x0000000408087221 */ /* 0x000fe40000000100 */
[----:B------:R-:W5:Y:S01]  /*0310*/  LDG.E.EL.128 R4, desc[UR6][R6.64] ;  /* 0x0000000606047981 */ /* 0x000f62000c2e1d00 */
[----:B--2---:R-:W-:Y:S01]  /*0320*/  FADD R27, R16, 9.9999997473787516356e-06 ;  /* 0x3727c5ac101b7421 */ /* 0x004fe20000000000 */
[----:B------:R-:W-:-:S05]  /*0330*/  FADD R16, R17, 9.9999997473787516356e-06 ;  /* 0x3727c5ac11107421 */ /* 0x000fca0000000000 */
[----:B------:R-:W1:Y:S01]  /*0340*/  MUFU.SQRT R27, R27 ;  /* 0x0000001b001b7308 */ /* 0x000e620000002000 */
[----:B------:R-:W-:-:S07]  /*0350*/  FADD R17, R18, 9.9999997473787516356e-06 ;  /* 0x3727c5ac12117421 */ /* 0x000fce0000000000 */
[----:B------:R-:W2:Y:S01]  /*0360*/  MUFU.SQRT R16, R16 ;  /* 0x0000001000107308 */ /* 0x000ea20000002000 */
[----:B------:R-:W-:-:S07]  /*0370*/  FADD R18, R19, 9.9999997473787516356e-06 ;  /* 0x3727c5ac13127421 */ /* 0x000fce0000000000 */
[----:B------:R-:W3:Y:S01]  /*0380*/  MUFU.SQRT R17, R17 ;  /* 0x0000001100117308 */ /* 0x000ee20000002000 */
[C---:B-1----:R-:W-:Y:S02]  /*0390*/  FSETP.GT.AND P1, PT, R27.reuse, 8.50705917302346158658e+37, PT ;  /* 0x7e8000001b00780b */ /* 0x042fe40003f24000 */
[----:B------:R-:W-:Y:S02]  /*03a0*/  FSETP.GEU.AND P2, PT, R27, 1.175494350822287508e-38, PT ;  /* 0x008000001b00780b */ /* 0x000fe40003f4e000 */
[----:B--2---:R-:W-:-:S03]  /*03b0*/  FSETP.GT.AND P6, PT, R16, 8.50705917302346158658e+37, PT ;  /* 0x7e8000001000780b */ /* 0x004fc60003fc4000 */
[----:B------:R-:W1:Y:S01]  /*03c0*/  MUFU.SQRT R18, R18 ;  /* 0x0000001200127308 */ /* 0x000e620000002000 */
[----:B------:R-:W-:Y:S01]  /*03d0*/  FSETP.GEU.AND P4, PT, R16, 1.175494350822287508e-38, PT ;  /* 0x008000001000780b */ /* 0x000fe20003f8e000 */
[----:B----4-:R-:W-:-:S04]  /*03e0*/  FADD R21, R21, 9.9999997473787516356e-06 ;  /* 0x3727c5ac15157421 */ /* 0x010fc80000000000 */
[----:B------:R-:W-:Y:S01]  /*03f0*/  @P1 FMUL R27, R27, 0.25 ;  /* 0x3e8000001b1b1820 */ /* 0x000fe20000400000 */
[C---:B---3--:R-:W-:Y:S01]  /*0400*/  FSETP.GT.AND P3, PT, R17.reuse, 8.50705917302346158658e+37, PT ;  /* 0x7e8000001100780b */ /* 0x048fe20003f64000 */
[----:B------:R5:W-:Y:S01]  /*0410*/  MUFU.SQRT R29, R21 ;  /* 0x00000015001d7308 */ /* 0x000be20000002000 */
[----:B------:R-:W-:Y:S01]  /*0420*/  FSETP.GEU.AND P5, PT, R17, 1.175494350822287508e-38, PT ;  /* 0x008000001100780b */ /* 0x000fe20003fae000 */
[----:B------:R-:W-:Y:S01]  /*0430*/  @!P2 FMUL R27, R27, 16777216 ;  /* 0x4b8000001b1ba820 */ /* 0x000fe20000400000 */
[----:B------:R-:W-:Y:S01]  /*0440*/  FADD R20, R20, 9.9999997473787516356e-06 ;  /* 0x3727c5ac14147421 */ /* 0x000fe20000000000 */
[----:B------:R-:W-:Y:S01]  /*0450*/  @P6 FMUL R16, R16, 0.25 ;  /* 0x3e80000010106820 */ /* 0x000fe20000400000 */
[----:B------:R-:W-:Y:S01]  /*0460*/  FADD R22, R22, 9.9999997473787516356e-06 ;  /* 0x3727c5ac16167421 */ /* 0x000fe20000000000 */
[----:B-1----:R-:W-:Y:S02]  /*0470*/  FSETP.GT.AND P0, PT, R18, 8.50705917302346158658e+37, PT ;  /* 0x7e8000001200780b */ /* 0x002fe40003f04000 */
[----:B------:R-:W-:Y:S01]  /*0480*/  @!P4 FMUL R16, R16, 16777216 ;  /* 0x4b8000001010c820 */ /* 0x000fe20000400000 */
[----:B------:R1:W2:Y:S03]  /*0490*/  MUFU.SQRT R28, R20 ;  /* 0x00000014001c7308 */ /* 0x0002a60000002000 */
[----:B------:R-:W-:-:S05]  /*04a0*/  @P3 FMUL R17, R17, 0.25 ;  /* 0x3e80000011113820 */ /* 0x000fca0000400000 */
[----:B------:R-:W3:Y:S01]  /*04b0*/  MUFU.RCP R27, R27 ;  /* 0x0000001b001b7308 */ /* 0x000ee20000001000 */
[----:B------:R-:W-:-:S07]  /*04c0*/  @!P5 FMUL R17, R17, 16777216 ;  /* 0x4b8000001111d820 */ /* 0x000fce0000400000 */
[----:B------:R-:W-:Y:S08]  /*04d0*/  MUFU.SQRT R19, R22 ;  /* 0x0000001600137308 */ /* 0x000ff00000002000 */
[----:B------:R-:W4:Y:S08]  /*04e0*/  MUFU.RCP R22, R16 ;  /* 0x0000001000167308 */ /* 0x000f300000001000 */
[----:B------:R-:W-:Y:S01]  /*04f0*/  MUFU.RCP R17, R17 ;  /* 0x0000001100117308 */ /* 0x000fe20000001000 */
[----:B-----5:R-:W-:Y:S01]  /*0500*/  FADD R21, -R6, R14 ;  /* 0x0000000e06157221 */ /* 0x020fe20000000100 */
[----:B------:R-:W-:-:S02]  /*0510*/  IMAD.MOV.U32 R6, RZ, RZ, 0x3e800000 ;  /* 0x3e800000ff067424 */ /* 0x000fc400078e00ff */
[----:B------:R-:W-:Y:S01]  /*0520*/  FADD R4, -R4, R12 ;  /* 0x0000000c04047221 */ /* 0x000fe20000000100 */
[----:B-1----:R-:W-:Y:S02]  /*0530*/  FADD R20, -R7, R15 ;  /* 0x0000000f07147221 */ /* 0x002fe40000000100 */
[----:B------:R-:W-:Y:S02]  /*0540*/  FSEL R12, R6, 1, P1 ;  /* 0x3f800000060c7808 */ /* 0x000fe40000800000 */
[----:B------:R-:W-:Y:S01]  /*0550*/  FSETP.GEU.AND P1, PT, R18, 1.175494350822287508e-38, PT ;  /* 0x008000001200780b */ /* 0x000fe20003f2e000 */
[----:B------:R-:W-:Y:S01]  /*0560*/  FADD R7, R23, 9.9999997473787516356e-06 ;  /* 0x3727c5ac17077421 */ /* 0x000fe20000000000 */
[----:B------:R-:W-:Y:S01]  /*0570*/  FADD R5, -R5, R13 ;  /* 0x0000000d05057221 */ /* 0x000fe20000000100 */
[----:B------:R-:W-:Y:S01]  /*0580*/  FSEL R13, R6, 1, P6 ;  /* 0x3f800000060d7808 */ /* 0x000fe20003000000 */
[----:B------:R-:W-:Y:S01]  /*0590*/  @P0 FMUL R18, R18, 0.25 ;  /* 0x3e80000012120820 */ /* 0x000fe20000400000 */
[----:B------:R-:W-:-:S02]  /*05a0*/  @!P2 FMUL R12, R12, 16777216 ;  /* 0x4b8000000c0ca820 */ /* 0x000fc40000400000 */
[----:B------:R-:W1:Y:S01]  /*05b0*/  MUFU.SQRT R7, R7 ;  /* 0x0000000700077308 */ /* 0x000e620000002000 */
[----:B------:R-:W-:Y:S01]  /*05c0*/  @!P4 FMUL R13, R13, 16777216 ;  /* 0x4b8000000d0dc820 */ /* 0x000fe20000400000 */
[----:B--2---:R-:W-:Y:S01]  /*05d0*/  FSETP.GT.AND P2, PT, R28, 8.50705917302346158658e+37, PT ;  /* 0x7e8000001c00780b */ /* 0x004fe20003f44000 */
[----:B---3--:R-:W-:Y:S01]  /*05e0*/  FMUL R23, R27, R12 ;  /* 0x0000000c1b177220 */ /* 0x008fe20000400000 */
[----:B------:R-:W-:Y:S02]  /*05f0*/  FSEL R12, R6, 1, P3 ;  /* 0x3f800000060c7808 */ /* 0x000fe40001800000 */
[----:B------:R-:W-:Y:S01]  /*0600*/  @!P1 FMUL R18, R18, 16777216 ;  /* 0x4b80000012129820 */ /* 0x000fe20000400000 */
[----:B----4-:R-:W-:Y:S01]  /*0610*/  FMUL R22, R22, R13 ;  /* 0x0000000d16167220 */ /* 0x010fe20000400000 */
[----:B------:R-:W-:Y:S02]  /*0620*/  FSETP.GT.AND P4, PT, R29, 8.50705917302346158658e+37, PT ;  /* 0x7e8000001d00780b */ /* 0x000fe40003f84000 */
[----:B------:R-:W2:Y:S01]  /*0630*/  MUFU.RCP R14, R18 ;  /* 0x00000012000e7308 */ /* 0x000ea20000001000 */
[----:B------:R-:W-:Y:S01]  /*0640*/  FSEL R13, R6, 1, P0 ;  /* 0x3f800000060d7808 */ /* 0x000fe20000000000 */
[----:B------:R-:W-:Y:S01]  /*0650*/  @!P5 FMUL R12, R12, 16777216 ;  /* 0x4b8000000c0cd820 */ /* 0x000fe20000400000 */
[----:B------:R-:W-:-:S02]  /*0660*/  FSETP.GEU.AND P3, PT, R28, 1.175494350822287508e-38, PT ;  /* 0x008000001c00780b */ /* 0x000fc40003f6e000 */
[----:B------:R-:W-:Y:S01]  /*0670*/  FSETP.GEU.AND P5, PT, R29, 1.175494350822287508e-38, PT ;  /* 0x008000001d00780b */ /* 0x000fe20003fae000 */
[----:B------:R-:W-:Y:S01]  /*0680*/  @!P1 FMUL R13, R13, 16777216 ;  /* 0x4b8000000d0d9820 */ /* 0x000fe20000400000 */
[----:B-1----:R-:W-:Y:S01]  /*0690*/  FSETP.GT.AND P1, PT, R7, 8.50705917302346158658e+37, PT ;  /* 0x7e8000000700780b */ /* 0x002fe20003f24000 */
[----:B------:R-:W-:Y:S01]  /*06a0*/  FMUL R17, R17, R12 ;  /* 0x0000000c11117220 */ /* 0x000fe20000400000 */
[----:B------:R-:W-:Y:S01]  /*06b0*/  @P2 FMUL R28, R28, 0.25 ;  /* 0x3e8000001c1c2820 */ /* 0x000fe20000400000 */
[----:B------:R-:W-:Y:S02]  /*06c0*/  FSEL R15, R6, 1, P2 ;  /* 0x3f800000060f7808 */ /* 0x000fe40001000000 */
[----:B------:R-:W-:Y:S01]  /*06d0*/  FSETP.GEU.AND P2, PT, R7, 1.175494350822287508e-38, PT ;  /* 0x008000000700780b */ /* 0x000fe20003f4e000 */
[----:B------:R-:W-:Y:S01]  /*06e0*/  @P4 FMUL R29, R29, 0.25 ;  /* 0x3e8000001d1d4820 */ /* 0x000fe20000400000 */
[----:B------:R-:W-:Y:S01]  /*06f0*/  FMUL R27, R17, R10 ;  /* 0x0000000a111b7220 */ /* 0x000fe20000400000 */
[----:B--2---:R-:W-:Y:S01]  /*0700*/  FMUL R14, R14, R13 ;  /* 0x0000000d0e0e7220 */ /* 0x004fe20000400000 */
[----:B------:R-:W-:Y:S01]  /*0710*/  @!P3 FMUL R28, R28, 16777216 ;  /* 0x4b8000001c1cb820 */ /* 0x000fe20000400000 */
[----:B------:R-:W1:Y:S01]  /*0720*/  LDC.64 R16, c[0x0][0x230] ;  /* 0x00008c00ff107b82 */ /* 0x000e620000000a00 */
[----:B------:R-:W-:-:S02]  /*0730*/  @!P5 FMUL R29, R29, 16777216 ;  /* 0x4b8000001d1dd820 */ /* 0x000fc40000400000 */
[----:B------:R-:W-:-:S05]  /*0740*/  @P1 FMUL R7, R7, 0.25 ;  /* 0x3e80000007071820 */ /* 0x000fca0000400000 */
[----:B------:R-:W2:Y:S01]  /*0750*/  LDC.64 R12, c[0x0][0x228] ;  /* 0x00008a00ff0c7b82 */ /* 0x000ea20000000a00 */
[----:B------:R-:W3:Y:S01]  /*0760*/  MUFU.RCP R28, R28 ;  /* 0x0000001c001c7308 */ /* 0x000ee20000001000 */
[----:B------:R-:W-:Y:S01]  /*0770*/  @!P2 FMUL R7, R7, 16777216 ;  /* 0x4b8000000707a820 */ /* 0x000fe20000400000 */
[----:B------:R-:W-:-:S06]  /*0780*/  FMUL R23, R23, R8 ;  /* 0x0000000817177220 */ /* 0x000fcc0000400000 */
[----:B------:R-:W4:Y:S01]  /*0790*/  MUFU.RCP R29, R29 ;  /* 0x0000001d001d7308 */ /* 0x000f220000001000 */
[----:B------:R-:W-:Y:S01]  /*07a0*/  FSEL R8, R6, 1, P4 ;  /* 0x3f80000006087808 */ /* 0x000fe20002000000 */
[----:B------:R-:W-:Y:S01]  /*07b0*/  @!P3 FMUL R15, R15, 16777216 ;  /* 0x4b8000000f0fb820 */ /* 0x000fe20000400000 */
[----:B------:R-:W-:-:S05]  /*07c0*/  FSETP.GT.AND P6, PT, R19, 8.50705917302346158658e+37, PT ;  /* 0x7e8000001300780b */ /* 0x000fca0003fc4000 */
[----:B------:R-:W5:Y:S01]  /*07d0*/  MUFU.RCP R7, R7 ;  /* 0x0000000700077308 */ /* 0x000f620000001000 */
[----:B------:R-:W-:Y:S01]  /*07e0*/  FSEL R10, R6, 1, P1 ;  /* 0x3f800000060a7808 */ /* 0x000fe20000800000 */
[----:B------:R-:W-:Y:S01]  /*07f0*/  @!P5 FMUL R8, R8, 16777216 ;  /* 0x4b8000000808d820 */ /* 0x000fe20000400000 */
[----:B---3--:R-:W-:Y:S01]  /*0800*/  FMUL R15, R28, R15 ;  /* 0x0000000f1c0f7220 */ /* 0x008fe20000400000 */
[----:B------:R-:W-:Y:S01]  /*0810*/  FSEL R28, R6, 1, P6 ;  /* 0x3f800000061c7808 */ /* 0x000fe20003000000 */
[----:B------:R-:W-:Y:S01]  /*0820*/  FMUL R22, R22, R9 ;  /* 0x0000000916167220 */ /* 0x000fe20000400000 */
[----:B------:R-:W-:Y:S01]  /*0830*/  @!P2 FMUL R10, R10, 16777216 ;  /* 0x4b8000000a0aa820 */ /* 0x000fe20000400000 */
[----:B----4-:R-:W-:Y:S01]  /*0840*/  FMUL R6, R29, R8 ;  /* 0x000000081d067220 */ /* 0x010fe20000400000 */
[----:B-1----:R-:W-:-:S04]  /*0850*/  IMAD.WIDE R8, R26, 0x4, R16 ;  /* 0x000000041a087825 */ /* 0x002fc800078e0210 */
[----:B--2---:R-:W-:-:S04]  /*0860*/  IMAD.WIDE R32, R26, 0x4, R12 ;  /* 0x000000041a207825 */ /* 0x004fc800078e020c */
[----:B------:R-:W-:Y:S01]  /*0870*/  FMUL R14, R14, R11 ;  /* 0x0000000b0e0e7220 */ /* 0x000fe20000400000 */
[----:B------:R-:W-:Y:S01]  /*0880*/  FMUL R30, R15, R4 ;  /* 0x000000040f1e7220 */ /* 0x000fe20000400000 */
[----:B-----5:R-:W-:Y:S01]  /*0890*/  FMUL R29, R7, R10 ;  /* 0x0000000a071d7220 */ /* 0x020fe20000400000 */
[----:B------:R-:W-:Y:S01]  /*08a0*/  FMUL R26, R6, R5 ;  /* 0x00000005061a7220 */ /* 0x000fe20000400000 */
[----:B------:R-:W2:Y:S04]  /*08b0*/  LDG.E.EL.128 R8, desc[UR6][R8.64] ;  /* 0x0000000608087981 */ /* 0x000ea8000c2e1d00 */
[----:B------:R-:W2:Y:S01]  /*08c0*/  LDG.E.EL.128 R4, desc[UR6][R32.64] ;  /* 0x0000000620047981 */ /* 0x000ea2000c2e1d00 */
[C---:B------:R-:W-:Y:S01]  /*08d0*/  FSETP.GEU.AND P0, PT, R19.reuse, 1.175494350822287508e-38, PT ;  /* 0x008000001300780b */ /* 0x040fe20003f0e000 */
[----:B------:R-:W-:-:S12]  /*08e0*/  @P6 FMUL R19, R19, 0.25 ;  /* 0x3e80000013136820 */ /* 0x000fd80000400000 */
[----:B------:R-:W-:-:S06]  /*08f0*/  @!P0 FMUL R19, R19, 16777216 ;  /* 0x4b80000013138820 */ /* 0x000fcc0000400000 */
[----:B------:R-:W1:Y:S01]  /*0900*/  MUFU.RCP R19, R19 ;  /* 0x0000001300137308 */ /* 0x000e620000001000 */
[----:B------:R-:W-:-:S04]  /*0910*/  IMAD.WIDE R12, R25, 0x4, R12 ;  /* 0x00000004190c7825 */ /* 0x000fc800078e020c */
[----:B------:R-:W-:Y:S01]  /*0920*/  @!P0 FMUL R28, R28, 16777216 ;  /* 0x4b8000001c1c8820 */ /* 0x000fe20000400000 */
[----:B------:R-:W-:-:S04]  /*0930*/  IMAD.WIDE R16, R25, 0x4, R16 ;  /* 0x0000000419107825 */ /* 0x000fc800078e0210 */
[----:B-1----:R-:W-:Y:S02]  /*0940*/  FMUL R28, R19, R28 ;  /* 0x0000001c131c7220 */ /* 0x002fe40000400000 */
[----:B------:R-:W3:Y:S01]  /*0950*/  LDG.E.EL.128 R16, desc[UR6][R16.64] ;  /* 0x0000000610107981 */ /* 0x000ee2000c2e1d00 */
[----:B--2---:R-:W-:-:S03]  /*0960*/  FFMA R7, R7, R14, R11 ;  /* 0x0000000e07077223 */ /* 0x004fc6000000000b */
[----:B------:R-:W3:Y:S01]  /*0970*/  LDG.E.EL.128 R12, desc[UR6][R12.64] ;  /* 0x000000060c0c7981 */ /* 0x000ee2000c2e1d00 */
[----:B------:R-:W1:Y:S01]  /*0980*/  S2UR UR5, SR_CgaCtaId ;  /* 0x00000000000579c3 */ /* 0x000e620000008800 */
[----:B------:R-:W-:Y:S01]  /*0990*/  FFMA R23, R4, R23, R8 ;  /* 0x0000001704177223 */ /* 0x000fe20000000008 */
[----:B------:R-:W-:Y:S01]  /*09a0*/  FMUL R21, R28, R21 ;  /* 0x000000151c157220 */ /* 0x000fe20000400000 */
[----:B------:R-:W-:Y:S01]  /*09b0*/  FMUL R20, R29, R20 ;  /* 0x000000141d147220 */ /* 0x000fe20000400000 */
[----:B------:R-:W-:Y:S01]  /*09c0*/  FFMA R6, R6, R27, R10 ;  /* 0x0000001b06067223 */ /* 0x000fe2000000000a */
[----:B------:R-:W-:Y:S01]  /*09d0*/  FFMA R5, R5, R22, R9 ;  /* 0x0000001605057223 */ /* 0x000fe20000000009 */
[----:B------:R-:W-:Y:S01]  /*09e0*/  UMOV UR4, 0x400 ;  /* 0x0000040000047882 */ /* 0x000fe20000000000 */
[----:B------:R-:W-:Y:S02]  /*09f0*/  FSETP.GEU.AND P6, PT, R23, RZ, PT ;  /* 0x000000ff1700720b */ /* 0x000fe40003fce000 */
[----:B------:R-:W-:-:S02]  /*0a00*/  FSETP.GEU.AND P4, PT, R6, RZ, PT ;  /* 0x000000ff0600720b */ /* 0x000fc40003f8e000 */
[----:B------:R-:W-:Y:S02]  /*0a10*/  FSETP.GEU.AND P5, PT, R5, RZ, PT ;  /* 0x000000ff0500720b */ /* 0x000fe40003fae000 */
[----:B------:R-:W-:Y:S02]  /*0a20*/  FSETP.GEU.AND P3, PT, R7, RZ, PT ;  /* 0x000000ff0700720b */ /* 0x000fe40003f6e000 */
[----:B------:R-:W-:Y:S01]  /*0a30*/  LOP3.LUT R4, R3, 0x4, RZ, 0xfc, !PT ;  /* 0x0000000403047812 */ /* 0x000fe200078efcff */
[----:B-1----:R-:W-:-:S06]  /*0a40*/  UPRMT UR4, UR5, 0x654, UR4 ;  /* 0x0000065405047896 */ /* 0x002fcc0008000004 */
[----:B------:R-:W-:Y:S02]  /*0a50*/  LEA R9, R3, UR4, 0x3 ;  /* 0x0000000403097c11 */ /* 0x000fe4000f8e18ff */
[----:B------:R-:W-:Y:S01]  /*0a60*/  LEA R8, R4, UR4, 0x3 ;  /* 0x0000000404087c11 */ /* 0x000fe2000f8e18ff */
[----:B---3--:R-:W-:Y:S01]  /*0a70*/  FFMA R30, R12, R30, R16 ;  /* 0x0000001e0c1e7223 */ /* 0x008fe20000000010 */
[----:B------:R-:W-:Y:S01]  /*0a80*/  FFMA R19, R15, R20, R19 ;  /* 0x000000140f137223 */ /* 0x000fe20000000013 */
[----:B------:R-:W-:Y:S01]  /*0a90*/  FFMA R21, R14, R21, R18 ;  /* 0x000000150e157223 */ /* 0x000fe20000000012 */
[----:B------:R-:W-:Y:S01]  /*0aa0*/  FFMA R13, R13, R26, R17 ;  /* 0x0000001a0d0d7223 */ /* 0x000fe20000000011 */
[----:B------:R-:W-:Y:S02]  /*0ab0*/  FSEL R18, R23, RZ, P6 ;  /* 0x000000ff17127208 */ /* 0x000fe40003000000 */
[----:B------:R-:W-:Y:S02]  /*0ac0*/  FSETP.GEU.AND P2, PT, R30, RZ, PT ;  /* 0x000000ff1e00720b */ /* 0x000fe40003f4e000 */
[----:B------:R-:W-:-:S02]  /*0ad0*/  FSETP.GEU.AND P1, PT, R13, RZ, PT ;  /* 0x000000ff0d00720b */ /* 0x000fc40003f2e000 */
[----:B------:R-:W-:Y:S02]  /*0ae0*/  FSETP.GEU.AND P0, PT, R21, RZ, PT ;  /* 0x000000ff1500720b */ /* 0x000fe40003f0e000 */
[----:B------:R-:W-:Y:S02]  /*0af0*/  FSETP.GEU.AND P6, PT, R19, RZ, PT ;  /* 0x000000ff1300720b */ /* 0x000fe40003fce000 */
[----:B------:R-:W-:Y:S02]  /*0b00*/  FSEL R16, R5, RZ, P5 ;  /* 0x000000ff05107208 */ /* 0x000fe40002800000 */
[----:B------:R-:W-:Y:S02]  /*0b10*/  FSEL R14, R6, RZ, P4 ;  /* 0x000000ff060e7208 */ /* 0x000fe40002000000 */
[----:B------:R-:W-:Y:S01]  /*0b20*/  FSEL R12, R7, RZ, P3 ;  /* 0x000000ff070c7208 */ /* 0x000fe20001800000 */
[----:B------:R-:W-:Y:S01]  /*0b30*/  STS [R9], R18 ;  /* 0x0000001209007388 */ /* 0x000fe20000000800 */
[----:B------:R-:W-:Y:S01]  /*0b40*/  FSEL R3, R30, RZ, P2 ;  /* 0x000000ff1e037208 */ /* 0x000fe20001000000 */
[----:B------:R-:W1:Y:S01]  /*0b50*/  LDC.64 R4, c[0x0][0x238] ;  /* 0x00008e00ff047b82 */ /* 0x000e620000000a00 */
[----:B------:R-:W-:-:S02]  /*0b60*/  FSEL R22, R13, RZ, P1 ;  /* 0x000000ff0d167208 */ /* 0x000fc40000800000 */
[----:B------:R-:W-:Y:S02]  /*0b70*/  FSEL R20, R21, RZ, P0 ;  /* 0x000000ff15147208 */ /* 0x000fe40000000000 */
[----:B------:R-:W-:Y:S01]  /*0b80*/  FSEL R6, R19, RZ, P6 ;  /* 0x000000ff13067208 */ /* 0x000fe20003000000 */
[----:B------:R1:W-:Y:S04]  /*0b90*/  STS [R9+0x8], R16 ;  /* 0x0000081009007388 */ /* 0x0003e80000000800 */
[----:B------:R-:W-:Y:S04]  /*0ba0*/  STS [R9+0x10], R14 ;  /* 0x0000100e09007388 */ /* 0x000fe80000000800 */
[----:B------:R-:W-:Y:S04]  /*0bb0*/  STS [R9+0x18], R12 ;  /* 0x0000180c09007388 */ /* 0x000fe80000000800 */
[----:B------:R2:W-:Y:S04]  /*0bc0*/  STS [R8], R3 ;  /* 0x0000000308007388 */ /* 0x0005e80000000800 */
[----:B------:R-:W-:Y:S04]  /*0bd0*/  STS [R9+0x28], R22 ;  /* 0x0000281609007388 */ /* 0x000fe80000000800 */
[----:B------:R-:W-:Y:S04]  /*0be0*/  STS [R9+0x30], R20 ;  /* 0x0000301409007388 */ /* 0x000fe80000000800 */
[----:B------:R-:W-:Y:S01]  /*0bf0*/  STS [R9+0x38], R6 ;  /* 0x0000380609007388 */ /* 0x000fe20000000800 */
[----:B------:R-:W-:-:S04]  /*0c00*/  LOP3.LUT R15, R0, 0x7f, RZ, 0xc0, !PT ;  /* 0x0000007f000f7812 */ /* 0x000fc800078ec0ff */
[----:B------:R-:W-:Y:S01]  /*0c10*/  LEA R10, R15, UR4, 0x3 ;  /* 0x000000040f0a7c11 */ /* 0x000fe2000f8e18ff */
[----:B------:R-:W-:Y:S06]  /*0c20*/  BAR.SYNC.DEFER_BLOCKING 0x0 ;  /* 0x0000000000007b1d */ /* 0x000fec0000010000 */
[----:B------:R-:W3:Y:S01]  /*0c30*/  LDS R19, [R10] ;  /* 0x000000000a137984 */ /* 0x000ee20000000800 */
[----:B------:R-:W-:Y:S02]  /*0c40*/  LOP3.LUT R0, R24, 0x7f, R0, 0xf8, !PT ;  /* 0x0000007f18007812 */ /* 0x000fe400078ef800 */
[----:B------:R-:W-:-:S02]  /*0c50*/  PLOP3.LUT P0, PT, PT, PT, UP0, 0x80, 0x0 ;  /* 0x000000000000781c */ /* 0x000fc40003f0f008 */
[----:B------:R-:W-:Y:S02]  /*0c60*/  LEA R17, R0, UR8, 0x6 ;  /* 0x0000000800117c11 */ /* 0x000fe4000f8e30ff */
[----:B------:R-:W-:Y:S02]  /*0c70*/  LOP3.LUT R7, R15, 0x80, RZ, 0xfc, !PT ;  /* 0x000000800f077812 */ /* 0x000fe400078efcff */
[----:B------:R-:W-:Y:S01]  /*0c80*/  FSETP.GTU.AND P4, PT, R16, RZ, PT ;  /* 0x000000ff1000720b */ /* 0x000fe20003f8c000 */
[----:B-1----:R-:W-:Y:S01]  /*0c90*/  IMAD.WIDE R16, R17, 0x4, R4 ;  /* 0x0000000411107825 */ /* 0x002fe200078e0204 */
[----:B------:R-:W-:Y:S02]  /*0ca0*/  FSETP.GTU.AND P1, PT, R14, RZ, PT ;  /* 0x000000ff0e00720b */ /* 0x000fe40003f2c000 */
[----:B------:R-:W-:Y:S02]  /*0cb0*/  LEA R13, R7, UR4, 0x3 ;  /* 0x00000004070d7c11 */ /* 0x000fe4000f8e18ff */
[----:B------:R-:W-:-:S02]  /*0cc0*/  FSETP.GTU.AND P5, PT, R18, RZ, PT ;  /* 0x000000ff1200720b */ /* 0x000fc40003fac000 */
[----:B------:R-:W-:Y:S02]  /*0cd0*/  LOP3.LUT R18, R15, 0x100, RZ, 0xfc, !PT ;  /* 0x000001000f127812 */ /* 0x000fe400078efcff */
[----:B------:R-:W-:Y:S01]  /*0ce0*/  SEL R11, RZ, 0x1, P1 ;  /* 0x00000001ff0b7807 */ /* 0x000fe20000800000 */
[----:B------:R-:W1:Y:S01]  /*0cf0*/  LDS R13, [R13] ;  /* 0x000000000d0d7984 */ /* 0x000e620000000800 */
[----:B------:R-:W-:Y:S02]  /*0d00*/  FSETP.GTU.AND P1, PT, R3, RZ, PT ;  /* 0x000000ff0300720b */ /* 0x000fe40003f2c000 */
[----:B------:R-:W-:Y:S02]  /*0d10*/  FSETP.GTU.AND P2, PT, R12, RZ, PT ;  /* 0x000000ff0c00720b */ /* 0x000fe40003f4c000 */
[----:B--2---:R-:W-:Y:S02]  /*0d20*/  LOP3.LUT R3, R15, 0x280, RZ, 0xfc, !PT ;  /* 0x000002800f037812 */ /* 0x004fe400078efcff */
[----:B------:R-:W-:-:S02]  /*0d30*/  LEA R18, R18, UR4, 0x3 ;  /* 0x0000000412127c11 */ /* 0x000fc4000f8e18ff */
[----:B------:R-:W-:Y:S02]  /*0d40*/  SEL R0, RZ, 0x1, P2 ;  /* 0x00000001ff007807 */ /* 0x000fe40001000000 */
[----:B------:R-:W-:Y:S02]  /*0d50*/  LEA R21, R3, UR4, 0x3 ;  /* 0x0000000403157c11 */ /* 0x000fe4000f8e18ff */
[----:B------:R-:W2:Y:S04]  /*0d60*/  LDS R3, [R18] ;  /* 0x0000000012037984 */ /* 0x000ea80000000800 */
[----:B---3--:R3:W-:Y:S01]  /*0d70*/  @!P0 STG.E desc[UR6][R16.64], R19 ;  /* 0x0000001310008986 */ /* 0x0087e2000c101906 */
[----:B------:R-:W-:Y:S02]  /*0d80*/  PRMT R0, R11, 0x3340, R0 ;  /* 0x000033400b007816 */ /* 0x000fe40000000000 */
[----:B------:R-:W-:Y:S01]  /*0d90*/  LOP3.LUT R14, R24, 0x300, R15, 0xfe, !PT ;  /* 0x00000300180e7812 */ /* 0x000fe200078efe0f */
[----:B------:R-:W-:Y:S01]  /*0da0*/  LDS R21, [R21] ;  /* 0x0000000015157984 */ /* 0x000fe20000000800 */
[----:B---3--:R-:W-:-:S04]  /*0db0*/  LOP3.LUT R17, R15, 0x180, RZ, 0xfc, !PT ;  /* 0x000001800f117812 */ /* 0x008fc800078efcff */
[----:B------:R-:W-:Y:S02]  /*0dc0*/  LEA R17, R17, UR4, 0x3 ;  /* 0x0000000411117c11 */ /* 0x000fe4000f8e18ff */
[----:B------:R-:W-:Y:S02]  /*0dd0*/  LOP3.LUT R16, R15, 0x200, RZ, 0xfc, !PT ;  /* 0x000002000f107812 */ /* 0x000fe400078efcff */
[----:B------:R-:W-:Y:S02]  /*0de0*/  LOP3.LUT R12, R24, 0x280, R15, 0xfe, !PT ;  /* 0x00000280180c7812 */ /* 0x000fe400078efe0f */
[----:B------:R-:W3:Y:S01]  /*0df0*/  LDS R17, [R17] ;  /* 0x0000000011117984 */ /* 0x000ee20000000800 */
[----:B------:R-:W-:Y:S02]  /*0e00*/  LOP3.LUT R10, R24, 0x200, R15, 0xfe, !PT ;  /* 0x00000200180a7812 */ /* 0x000fe400078efe0f */
[----:B------:R-:W-:Y:S02]  /*0e10*/  LOP3.LUT R9, R24, 0x180, R15, 0xfe, !PT ;  /* 0x0000018018097812 */ /* 0x000fe400078efe0f */
[----:B------:R-:W-:-:S02]  /*0e20*/  LOP3.LUT R8, R24, 0x100, R15, 0xfe, !PT ;  /* 0x0000010018087812 */ /* 0x000fc400078efe0f */
[----:B------:R-:W-:Y:S02]  /*0e30*/  LOP3.LUT R11, R24, 0x380, R15, 0xfe, !PT ;  /* 0x00000380180b7812 */ /* 0x000fe400078efe0f */
[C---:B------:R-:W-:Y:S02]  /*0e40*/  LOP3.LUT R7, R15.reuse, 0x300, RZ, 0xfc, !PT ;  /* 0x000003000f077812 */ /* 0x040fe400078efcff */
[----:B------:R-:W-:Y:S02]  /*0e50*/  LOP3.LUT R24, R24, 0x80, R15, 0xfe, !PT ;  /* 0x0000008018187812 */ /* 0x000fe400078efe0f */
[----:B------:R-:W-:Y:S02]  /*0e60*/  LOP3.LUT R15, R15, 0x380, RZ, 0xfc, !PT ;  /* 0x000003800f0f7812 */ /* 0x000fe400078efcff */
[----:B------:R-:W-:Y:S02]  /*0e70*/  LEA R16, R16, UR4, 0x3 ;  /* 0x0000000410107c11 */ /* 0x000fe4000f8e18ff */
[----:B------:R-:W-:-:S02]  /*0e80*/  LEA R23, R7, UR4, 0x3 ;  /* 0x0000000407177c11 */ /* 0x000fc4000f8e18ff */
[----:B------:R-:W-:Y:S01]  /*0e90*/  LEA R15, R15, UR4, 0x3 ;  /* 0x000000040f0f7c11 */ /* 0x000fe2000f8e18ff */
[----:B------:R4:W5:Y:S01]  /*0ea0*/  LDS R19, [R16] ;  /* 0x0000000010137984 */ /* 0x0009620000000800 */
[----:B------:R-:W-:Y:S01]  /*0eb0*/  FSETP.GTU.AND P3, PT, R20, RZ, PT ;  /* 0x000000ff1400720b */ /* 0x000fe20003f6c000 */
[----:B------:R-:W-:Y:S02]  /*0ec0*/  ULDC.64 UR4, c[0x0][0x240] ;  /* 0x0000900000047ab9 */ /* 0x000fe40000000a00 */
[----:B------:R-:W2:Y:S04]  /*0ed0*/  LDS R23, [R23] ;  /* 0x0000000017177984 */ /* 0x000ea80000000800 */
[----:B------:R-:W2:Y:S01]  /*0ee0*/  LDS R25, [R15] ;  /* 0x000000000f197984 */ /* 0x000ea20000000800 */
[----:B------:R-:W-:-:S02]  /*0ef0*/  FSETP.GTU.AND P0, PT, R6, RZ, PT ;  /* 0x000000ff0600720b */ /* 0x000fc40003f0c000 */
[----:B------:R-:W-:Y:S02]  /*0f00*/  FSETP.GTU.AND P2, PT, R22, RZ, PT ;  /* 0x000000ff1600720b */ /* 0x000fe40003f4c000 */
[----:B------:R-:W-:Y:S02]  /*0f10*/  PLOP3.LUT P6, PT, PT, PT, UP0, 0x80, 0x0 ;  /* 0x000000000000781c */ /* 0x000fe40003fcf008 */
[----:B------:R-:W-:Y:S02]  /*0f20*/  LEA R7, R24, UR8, 0x6 ;  /* 0x0000000818077c11 */ /* 0x000fe4000f8e30ff */
[----:B------:R-:W-:Y:S02]  /*0f30*/  SEL R20, RZ, 0x1, P0 ;  /* 0x00000001ff147807 */ /* 0x000fe40000000000 */
[----:B------:R-:W-:Y:S02]  /*0f40*/  SEL R29, RZ, 0x1, P3 ;  /* 0x00000001ff1d7807 */ /* 0x000fe40001800000 */
[----:B------:R-:W-:-:S02]  /*0f50*/  SEL R22, RZ, 0x1, P2 ;  /* 0x00000001ff167807 */ /* 0x000fc40001000000 */
[----:B------:R-:W-:Y:S02]  /*0f60*/  SEL R31, RZ, 0x1, P1 ;  /* 0x00000001ff1f7807 */ /* 0x000fe40000800000 */
[----:B------:R-:W-:Y:S02]  /*0f70*/  SEL R27, RZ, 0x1, P4 ;  /* 0x00000001ff1b7807 */ /* 0x000fe40002000000 */
[----:B------:R-:W-:Y:S01]  /*0f80*/  PLOP3.LUT P3, PT, PT, PT, UP0, 0x80, 0x0 ;  /* 0x000000000000781c */ /* 0x000fe20003f6f008 */
[----:B------:R-:W-:Y:S01]  /*0f90*/  IMAD.WIDE R6, R7, 0x4, R4 ;  /* 0x0000000407067825 */ /* 0x000fe200078e0204 */
[----:B----4-:R-:W-:Y:S02]  /*0fa0*/  PRMT R16, R29, 0x3340, R20 ;  /* 0x000033401d107816 */ /* 0x010fe40000000014 */
[----:B------:R-:W-:Y:S02]  /*0fb0*/  PLOP3.LUT P4, PT, PT, PT, UP0, 0x80, 0x0 ;  /* 0x000000000000781c */ /* 0x000fe40003f8f008 */
[----:B------:R-:W-:-:S02]  /*0fc0*/  PRMT R29, R31, 0x3340, R22 ;  /* 0x000033401f1d7816 */ /* 0x000fc40000000016 */
[----:B------:R-:W-:Y:S02]  /*0fd0*/  LEA R31, R8, UR8, 0x6 ;  /* 0x00000008081f7c11 */ /* 0x000fe4000f8e30ff */
[----:B------:R-:W-:Y:S01]  /*0fe0*/  LEA R9, R9, UR8, 0x6 ;  /* 0x0000000809097c11 */ /* 0x000fe2000f8e30ff */
[----:B-1----:R1:W-:Y:S01]  /*0ff0*/  @!P6 STG.E desc[UR6][R6.64], R13 ;  /* 0x0000000d0600e986 */ /* 0x0023e2000c101906 */
[----:B------:R-:W-:-:S03]  /*1000*/  SEL R18, RZ, 0x1, P5 ;  /* 0x00000001ff127807 */ /* 0x000fc60002800000 */
[--C-:B------:R-:W-:Y:S01]  /*1010*/  IMAD.WIDE R8, R9, 0x4, R4.reuse ;  /* 0x0000000409087825 */ /* 0x100fe200078e0204 */
[----:B------:R-:W-:Y:S02]  /*1020*/  PLOP3.LUT P5, PT, PT, PT, UP0, 0x80, 0x0 ;  /* 0x000000000000781c */ /* 0x000fe40003faf008 */
[----:B------:R-:W-:Y:S01]  /*1030*/  PLOP3.LUT P0, PT, PT, PT, UP0, 0x80, 0x0 ;  /* 0x000000000000781c */ /* 0x000fe20003f0f008 */
[----:B-1----:R-:W-:Y:S01]  /*1040*/  IMAD.WIDE R6, R31, 0x4, R4 ;  /* 0x000000041f067825 */ /* 0x002fe200078e0204 */
[----:B------:R-:W-:Y:S02]  /*1050*/  PLOP3.LUT P2, PT, PT, PT, UP0, 0x80, 0x0 ;  /* 0x000000000000781c */ /* 0x000fe40003f4f008 */
[----:B------:R-:W-:Y:S02]  /*1060*/  PLOP3.LUT P1, PT, PT, PT, UP0, 0x80, 0x0 ;  /* 0x000000000000781c */ /* 0x000fe40003f2f008 */
[----:B--2---:R1:W-:Y:S01]  /*1070*/  @!P3 STG.E desc[UR6][R6.64], R3 ;  /* 0x000000030600b986 */ /* 0x0043e2000c101906 */
[----:B------:R-:W-:-:S02]  /*1080*/  LEA R33, R10, UR8, 0x6 ;  /* 0x000000080a217c11 */ /* 0x000fc4000f8e30ff */
[----:B------:R-:W-:Y:S01]  /*1090*/  LEA R13, R12, UR8, 0x6 ;  /* 0x000000080c0d7c11 */ /* 0x000fe2000f8e30ff */
[----:B---3--:R1:W-:Y:S01]  /*10a0*/  @!P4 STG.E desc[UR6][R8.64], R17 ;  /* 0x000000110800c986 */ /* 0x0083e2000c101906 */
[----:B------:R-:W-:Y:S02]  /*10b0*/  PLOP3.LUT P4, PT, PT, PT, UP0, 0x40, 0x0 ;  /* 0x000000000000781c */ /* 0x000fe40003f8e808 */
[----:B------:R-:W-:Y:S02]  /*10c0*/  LEA R15, R14, UR8, 0x6 ;  /* 0x000000080e0f7c11 */ /* 0x000fe4000f8e30ff */
[----:B------:R-:W-:Y:S01]  /*10d0*/  LEA R35, R11, UR8, 0x6 ;  /* 0x000000080b237c11 */ /* 0x000fe2000f8e30ff */
[----:B------:R-:W-:Y:S01]  /*10e0*/  IMAD.WIDE R10, R33, 0x4, R4 ;  /* 0x00000004210a7825 */ /* 0x000fe200078e0204 */
[----:B------:R-:W-:-:S03]  /*10f0*/  IADD3 R30, P3, R2, UR4, RZ ;  /* 0x00000004021e7c10 */ /* 0x000fc6000ff7e0ff */
[--C-:B------:R-:W-:Y:S01]  /*1100*/  IMAD.WIDE R12, R13, 0x4, R4.reuse ;  /* 0x000000040d0c7825 */ /* 0x100fe200078e0204 */
[----:B-----5:R1:W-:Y:S03]  /*1110*/  @!P5 STG.E desc[UR6][R10.64], R19 ;  /* 0x000000130a00d986 */ /* 0x0203e6000c101906 */
[--C-:B------:R-:W-:Y:S01]  /*1120*/  IMAD.WIDE R14, R15, 0x4, R4.reuse ;  /* 0x000000040f0e7825 */ /* 0x100fe200078e0204 */
[----:B------:R1:W-:Y:S03]  /*1130*/  @!P0 STG.E desc[UR6][R12.64], R21 ;  /* 0x000000150c008986 */ /* 0x0003e6000c101906 */
[----:B------:R-:W-:Y:S01]  /*1140*/  IMAD.WIDE R4, R35, 0x4, R4 ;  /* 0x0000000423047825 */ /* 0x000fe200078e0204 */
[----:B------:R-:W-:Y:S01]  /*1150*/  PRMT R27, R18, 0x3340, R27 ;  /* 0x00003340121b7816 */ /* 0x000fe2000000001b */
[----:B0-----:R1:W-:Y:S01]  /*1160*/  @!P2 STG.E desc[UR6][R14.64], R23 ;  /* 0x000000170e00a986 */ /* 0x0013e2000c101906 */
[----:B------:R-:W-:-:S03]  /*1170*/  LEA.HI.X.SX32 R31, R2, UR5, 0x1, P3 ;  /* 0x00000005021f7c11 */ /* 0x000fc600098f0eff */
[----:B------:R1:W-:Y:S01]  /*1180*/  @!P1 STG.E desc[UR6][R4.64], R25 ;  /* 0x0000001904009986 */ /* 0x0003e2000c101906 */
[----:B------:R-:W-:Y:S02]  /*1190*/  PRMT R28, R27, 0x5410, R0 ;  /* 0x000054101b1c7816 */ /* 0x000fe40000000000 */
[----:B------:R-:W-:Y:S01]  /*11a0*/  PRMT R29, R29, 0x5410, R16 ;  /* 0x000054101d1d7816 */ /* 0x000fe20000000010 */
[----:B------:R-:W-:Y:S06]  /*11b0*/  @!P4 EXIT ;  /* 0x000000000000c94d */ /* 0x000fec0003800000 */
[----:B------:R-:W-:Y:S01]  /*11c0*/  STG.E.64 desc[UR6][R30.64], R28 ;  /* 0x0000001c1e007986 */ /* 0x000fe2000c101b06 */
[----:B------:R-:W-:Y:S05]  /*11d0*/  EXIT ;  /* 0x000000000000794d */ /* 0x000fea0003800000 */
.L_x_0:
[----:B------:R-:W-:-:S00]  /*11e0*/  BRA `(.L_x_0) ;  /* 0xfffffffc00fc7947 */ /* 0x000fc0000383ffff */
[----:B------:R-:W-:-:S00]  /*11f0*/  NOP ;  /* 0x0000000000007918 */ /* 0x000fc00000000000 */
        /* <DEDUP_REMOVED lines=8> */
.L_x_1:


//--------------------- .nv.global.init           --------------------------
	.section	.nv.global.init,"aw",@progbits
.nv.global.init:
	.type		_$_str,@object
	.size		_$_str,(_$_str_$_2 - _$_str)
_$_str:
        /*0000*/ 	.byte	0x5f, 0x5f, 0x43, 0x55, 0x44, 0x41, 0x5f, 0x46, 0x54, 0x5a, 0x00
	.type		_$_str_$_2,@object
	.size		_$_str_$_2,(.L_1 - _$_str_$_2)
_$_str_$_2:
        /*000b*/ 	.byte	0x5f, 0x5f, 0x43, 0x55, 0x44, 0x41, 0x5f, 0x50, 0x52, 0x45, 0x43, 0x5f, 0x53, 0x51, 0x52, 0x54
        /*001b*/ 	.byte	0x00
.L_1:


//--------------------- .nv.shared.triton_poi_fused__native_batch_norm_legit_no_training_relu_threshold_backward_17 --------------------------
	.section	.nv.shared.triton_poi_fused__native_batch_norm_legit_no_training_relu_threshold_backward_17,"aw",@nobits
	.sectionflags	@""
	.align	16
	.zero		1024


//--------------------- .nv.constant0.triton_poi_fused__native_batch_norm_legit_no_training_relu_threshold_backward_17 --------------------------
	.section	.nv.constant0.triton_poi_fused__native_batch_norm_legit_no_training_relu_threshold_backward_17,"a",@progbits
	.sectionflags	@""
	.align	4
.nv.constant0.triton_poi_fused__native_batch_norm_legit_no_training_relu_threshold_backward_17:
	.zero		592
